//
// Generated by NVIDIA NVVM Compiler
//
// Compiler Build ID: CL-36424714
// Cuda compilation tools, release 13.0, V13.0.88
// Based on NVVM 20.0.0
//

.version 9.0
.target sm_100
.address_size 64

	// .globl	foo

.visible .entry foo(
	.param .u64 .ptr .align 1 foo_param_0,
	.param .u32 foo_param_1
)
{
	.reg .pred 	%p<3>;
	.reg .b32 	%r<10>;
	.reg .b32 	%f<18>;
	.reg .b64 	%rd<5>;

	ld.param.u64 	%rd2, [foo_param_0];
	ld.param.u32 	%r4, [foo_param_1];
	cvta.to.global.u64 	%rd3, %rd2;
	mov.u32 	%r6, %ctaid.x;
	mov.u32 	%r7, %ntid.x;
	mov.u32 	%r8, %tid.x;
	mad.lo.s32 	%r1, %r6, %r7, %r8;
	mul.wide.s32 	%rd4, %r1, 4;
	add.s64 	%rd1, %rd3, %rd4;
	mov.b32 	%r9, 0;
$L__BB0_1:
	setp.ge.s32 	%p1, %r1, %r4;
	@%p1 bra 	$L__BB0_3;
	ld.global.f32 	%f1, [%rd1];
	mul.f32 	%f2, %f1, %f1;
	mul.f32 	%f3, %f2, %f2;
	mul.f32 	%f4, %f3, %f3;
	mul.f32 	%f5, %f4, %f4;
	mul.f32 	%f6, %f5, %f5;
	mul.f32 	%f7, %f6, %f6;
	mul.f32 	%f8, %f7, %f7;
	mul.f32 	%f9, %f8, %f8;
	mul.f32 	%f10, %f9, %f9;
	mul.f32 	%f11, %f10, %f10;
	mul.f32 	%f12, %f11, %f11;
	mul.f32 	%f13, %f12, %f12;
	mul.f32 	%f14, %f13, %f13;
	mul.f32 	%f15, %f14, %f14;
	mul.f32 	%f16, %f15, %f15;
	mul.f32 	%f17, %f16, %f16;
	st.global.f32 	[%rd1], %f17;
$L__BB0_3:
	add.s32 	%r9, %r9, 16;
	setp.ne.s32 	%p2, %r9, 10000;
	@%p2 bra 	$L__BB0_1;
	ret;

}
	// .globl	bar
.visible .entry bar(
	.param .u64 .ptr .align 1 bar_param_0,
	.param .u32 bar_param_1
)
{
	.reg .pred 	%p<3>;
	.reg .b32 	%r<10>;
	.reg .b32 	%f<6>;
	.reg .b64 	%rd<5>;

	ld.param.u64 	%rd2, [bar_param_0];
	ld.param.u32 	%r4, [bar_param_1];
	cvta.to.global.u64 	%rd3, %rd2;
	mov.u32 	%r6, %ctaid.x;
	mov.u32 	%r7, %ntid.x;
	mov.u32 	%r8, %tid.x;
	mad.lo.s32 	%r1, %r6, %r7, %r8;
	mul.wide.s32 	%rd4, %r1, 4;
	add.s64 	%rd1, %rd3, %rd4;
	mov.b32 	%r9, 0;
$L__BB1_1:
	setp.ge.s32 	%p1, %r1, %r4;
	@%p1 bra 	$L__BB1_3;
	ld.global.f32 	%f1, [%rd1];
	mul.f32 	%f2, %f1, %f1;
	mul.f32 	%f3, %f2, %f2;
	mul.f32 	%f4, %f3, %f3;
	mul.f32 	%f5, %f4, %f4;
	st.global.f32 	[%rd1], %f5;
$L__BB1_3:
	add.s32 	%r9, %r9, 4;
	setp.ne.s32 	%p2, %r9, 100;
	@%p2 bra 	$L__BB1_1;
	ret;

}


// ===== COMPILED SASS (sm_100) =====

	.target	sm_100

	.elftype	@"ET_EXEC"


//--------------------- .note.nv.tkinfo           --------------------------
	.section	.note.nv.tkinfo,"",@"SHT_NOTE"
	.sectionflags	@"SHF_NOTE_NV_TKINFO"
	.tkinfo
        /*0018*/ 	.word	0x00000002
        /*0030*/ 	.string	""
        /*0030*/ 	.string	"ptxas"
        /*0030*/ 	.string	"Cuda compilation tools, release 13.0, V13.0.88"
        /*0030*/ 	.string	"Build cuda_13.0.r13.0/compiler.36424714_0"
        /*0030*/ 	.string	"-arch sm_100 -m 64 "



//--------------------- .note.nv.cuinfo           --------------------------
	.section	.note.nv.cuinfo,"",@"SHT_NOTE"
	.sectionflags	@"SHF_NOTE_NV_CUINFO"
        /*0018*/ 	.short	0x0002
        /*001a*/ 	.short	0x0064
        /*001c*/ 	.short	0x0082
	.zero		2


//--------------------- .nv.info                  --------------------------
	.section	.nv.info,"",@"SHT_CUDA_INFO"
	.align	4


	//----- nvinfo : EIATTR_REGCOUNT
	.align		4
        /*0000*/ 	.byte	0x04, 0x2f
        /*0002*/ 	.short	(.L_1 - .L_0)
	.align		4
.L_0:
        /*0004*/ 	.word	index@(foo)
        /*0008*/ 	.word	0x00000008


	//----- nvinfo : EIATTR_FRAME_SIZE
	.align		4
.L_1:
        /*000c*/ 	.byte	0x04, 0x11
        /*000e*/ 	.short	(.L_3 - .L_2)
	.align		4
.L_2:
        /*0010*/ 	.word	index@(foo)
        /*0014*/ 	.word	0x00000000


	//----- nvinfo : EIATTR_REGCOUNT
	.align		4
.L_3:
        /*0018*/ 	.byte	0x04, 0x2f
        /*001a*/ 	.short	(.L_5 - .L_4)
	.align		4
.L_4:
        /*001c*/ 	.word	index@(bar)
        /*0020*/ 	.word	0x0000000a


	//----- nvinfo : EIATTR_FRAME_SIZE
	.align		4
.L_5:
        /*0024*/ 	.byte	0x04, 0x11
        /*0026*/ 	.short	(.L_7 - .L_6)
	.align		4
.L_6:
        /*0028*/ 	.word	index@(bar)
        /*002c*/ 	.word	0x00000000


	//----- nvinfo : EIATTR_MIN_STACK_SIZE
	.align		4
.L_7:
        /*0030*/ 	.byte	0x04, 0x12
        /*0032*/ 	.short	(.L_9 - .L_8)
	.align		4
.L_8:
        /*0034*/ 	.word	index@(bar)
        /*0038*/ 	.word	0x00000000


	//----- nvinfo : EIATTR_MIN_STACK_SIZE
	.align		4
.L_9:
        /*003c*/ 	.byte	0x04, 0x12
        /*003e*/ 	.short	(.L_11 - .L_10)
	.align		4
.L_10:
        /*0040*/ 	.word	index@(foo)
        /*0044*/ 	.word	0x00000000
.L_11:


//--------------------- .nv.compat                --------------------------
	.section	.nv.compat,"",@"SHT_CUDA_COMPAT_INFO"
	.align	4
        /*0000*/ 	.byte	0x02, 0x09, 0x00, 0x00, 0x02, 0x02, 0x01, 0x00, 0x02, 0x05, 0x05, 0x00, 0x03, 0x07, 0x01, 0x01
        /*0010*/ 	.byte	0x02, 0x03, 0x00, 0x00, 0x02, 0x06, 0x01, 0x00, 0x04, 0x0b, 0x08, 0x00, 0x09, 0x00, 0x00, 0x00
        /*0020*/ 	.byte	0x00, 0x00, 0x00, 0x00


//--------------------- .nv.info.bar              --------------------------
	.section	.nv.info.bar,"",@"SHT_CUDA_INFO"
	.sectionflags	@""
	.align	4


	//----- nvinfo : EIATTR_CUDA_API_VERSION
	.align		4
        /*0000*/ 	.byte	0x04, 0x37
        /*0002*/ 	.short	(.L_13 - .L_12)
.L_12:
        /*0004*/ 	.word	0x00000082


	//----- nvinfo : EIATTR_KPARAM_INFO
	.align		4
.L_13:
        /*0008*/ 	.byte	0x04, 0x17
        /*000a*/ 	.short	(.L_15 - .L_14)
.L_14:
        /*000c*/ 	.word	0x00000000
        /*0010*/ 	.short	0x0001
        /*0012*/ 	.short	0x0008
        /*0014*/ 	.byte	0x00, 0xf0, 0x11, 0x00


	//----- nvinfo : EIATTR_KPARAM_INFO
	.align		4
.L_15:
        /*0018*/ 	.byte	0x04, 0x17
        /*001a*/ 	.short	(.L_17 - .L_16)
.L_16:
        /*001c*/ 	.word	0x00000000
        /*0020*/ 	.short	0x0000
        /*0022*/ 	.short	0x0000
        /*0024*/ 	.byte	0x00, 0xf5, 0x21, 0x00


	//----- nvinfo : EIATTR_SPARSE_MMA_MASK
	.align		4
.L_17:
        /*0028*/ 	.byte	0x03, 0x50
        /*002a*/ 	.short	0x0000


	//----- nvinfo : EIATTR_MAXREG_COUNT
	.align		4
        /*002c*/ 	.byte	0x03, 0x1b
        /*002e*/ 	.short	0x00ff


	//----- nvinfo : EIATTR_MERCURY_ISA_VERSION
	.align		4
        /*0030*/ 	.byte	0x03, 0x5f
        /*0032*/ 	.short	0x0101


	//----- nvinfo : EIATTR_VRC_CTA_INIT_COUNT
	.align		4
        /*0034*/ 	.byte	0x02, 0x4a
	.zero		1
	.zero		1


	//----- nvinfo : EIATTR_EXIT_INSTR_OFFSETS
	.align		4
        /*0038*/ 	.byte	0x04, 0x1c
        /*003a*/ 	.short	(.L_19 - .L_18)


	//   ....[0]....
.L_18:
        /*003c*/ 	.word	0x00000ba0


	//   ....[1]....
        /*0040*/ 	.word	0x00000c10


	//----- nvinfo : EIATTR_CRS_STACK_SIZE
	.align		4
.L_19:
        /*0044*/ 	.byte	0x04, 0x1e
        /*0046*/ 	.short	(.L_21 - .L_20)
.L_20:
        /*0048*/ 	.word	0x00000000


	//----- nvinfo : EIATTR_CBANK_PARAM_SIZE
	.align		4
.L_21:
        /*004c*/ 	.byte	0x03, 0x19
        /*004e*/ 	.short	0x000c


	//----- nvinfo : EIATTR_PARAM_CBANK
	.align		4
        /*0050*/ 	.byte	0x04, 0x0a
        /*0052*/ 	.short	(.L_23 - .L_22)
	.align		4
.L_22:
        /*0054*/ 	.word	index@(.nv.constant0.bar)
        /*0058*/ 	.short	0x0380
        /*005a*/ 	.short	0x000c


	//----- nvinfo : EIATTR_SW_WAR
	.align		4
.L_23:
        /*005c*/ 	.byte	0x04, 0x36
        /*005e*/ 	.short	(.L_25 - .L_24)
.L_24:
        /*0060*/ 	.word	0x00000008
.L_25:


//--------------------- .nv.info.foo              --------------------------
	.section	.nv.info.foo,"",@"SHT_CUDA_INFO"
	.sectionflags	@""
	.align	4


	//----- nvinfo : EIATTR_CUDA_API_VERSION
	.align		4
        /*0000*/ 	.byte	0x04, 0x37
        /*0002*/ 	.short	(.L_27 - .L_26)
.L_26:
        /*0004*/ 	.word	0x00000082


	//----- nvinfo : EIATTR_KPARAM_INFO
	.align		4
.L_27:
        /*0008*/ 	.byte	0x04, 0x17
        /*000a*/ 	.short	(.L_29 - .L_28)
.L_28:
        /*000c*/ 	.word	0x00000000
        /*0010*/ 	.short	0x0001
        /*0012*/ 	.short	0x0008
        /*0014*/ 	.byte	0x00, 0xf0, 0x11, 0x00


	//----- nvinfo : EIATTR_KPARAM_INFO
	.align		4
.L_29:
        /*0018*/ 	.byte	0x04, 0x17
        /*001a*/ 	.short	(.L_31 - .L_30)
.L_30:
        /*001c*/ 	.word	0x00000000
        /*0020*/ 	.short	0x0000
        /*0022*/ 	.short	0x0000
        /*0024*/ 	.byte	0x00, 0xf5, 0x21, 0x00


	//----- nvinfo : EIATTR_SPARSE_MMA_MASK
	.align		4
.L_31:
        /*0028*/ 	.byte	0x03, 0x50
        /*002a*/ 	.short	0x0000


	//----- nvinfo : EIATTR_MAXREG_COUNT
	.align		4
        /*002c*/ 	.byte	0x03, 0x1b
        /*002e*/ 	.short	0x00ff


	//----- nvinfo : EIATTR_MERCURY_ISA_VERSION
	.align		4
        /*0030*/ 	.byte	0x03, 0x5f
        /*0032*/ 	.short	0x0101


	//----- nvinfo : EIATTR_VRC_CTA_INIT_COUNT
	.align		4
        /*0034*/ 	.byte	0x02, 0x4a
	.zero		1
	.zero		1


	//----- nvinfo : EIATTR_EXIT_INSTR_OFFSETS
	.align		4
        /*0038*/ 	.byte	0x04, 0x1c
        /*003a*/ 	.short	(.L_33 - .L_32)


	//   ....[0]....
.L_32:
        /*003c*/ 	.word	0x00000230


	//----- nvinfo : EIATTR_CRS_STACK_SIZE
	.align		4
.L_33:
        /*0040*/ 	.byte	0x04, 0x1e
        /*0042*/ 	.short	(.L_35 - .L_34)
.L_34:
        /*0044*/ 	.word	0x00000000


	//----- nvinfo : EIATTR_CBANK_PARAM_SIZE
	.align		4
.L_35:
        /*0048*/ 	.byte	0x03, 0x19
        /*004a*/ 	.short	0x000c


	//----- nvinfo : EIATTR_PARAM_CBANK
	.align		4
        /*004c*/ 	.byte	0x04, 0x0a
        /*004e*/ 	.short	(.L_37 - .L_36)
	.align		4
.L_36:
        /*0050*/ 	.word	index@(.nv.constant0.foo)
        /*0054*/ 	.short	0x0380
        /*0056*/ 	.short	0x000c


	//----- nvinfo : EIATTR_SW_WAR
	.align		4
.L_37:
        /*0058*/ 	.byte	0x04, 0x36
        /*005a*/ 	.short	(.L_39 - .L_38)
.L_38:
        /*005c*/ 	.word	0x00000008
.L_39:


//--------------------- .nv.callgraph             --------------------------
	.section	.nv.callgraph,"",@"SHT_CUDA_CALLGRAPH"
	.align	4
	.sectionentsize	8
	.align		4
        /*0000*/ 	.word	0x00000000
	.align		4
        /*0004*/ 	.word	0xffffffff
	.align		4
        /*0008*/ 	.word	0x00000000
	.align		4
        /*000c*/ 	.word	0xfffffffe
	.align		4
        /*0010*/ 	.word	0x00000000
	.align		4
        /*0014*/ 	.word	0xfffffffd
	.align		4
        /*0018*/ 	.word	0x00000000
	.align		4
        /*001c*/ 	.word	0xfffffffc


//--------------------- .text.bar                 --------------------------
	.section	.text.bar,"ax",@progbits
	.align	128
        .global         bar
        .type           bar,@function
        .size           bar,(.L_x_30 - bar)
        .other          bar,@"STO_CUDA_ENTRY STV_DEFAULT"
bar:
.text.bar:
[----:B------:R-:W-:Y:S01]  /*0000*/  LDC R1, c[0x0][0x37c] ;  /* 0x0000df00ff017b82 */ /* 0x000fe20000000800 */
[----:B------:R-:W0:Y:S07]  /*0010*/  S2R R0, SR_TID.X ;  /* 0x0000000000007919 */ /* 0x000e2e0000002100 */
[----:B------:R-:W0:Y:S01]  /*0020*/  S2UR UR4, SR_CTAID.X ;  /* 0x00000000000479c3 */ /* 0x000e220000002500 */
[----:B------:R-:W1:Y:S01]  /*0030*/  LDCU UR5, c[0x0][0x388] ;  /* 0x00007100ff0577ac */ /* 0x000e620008000800 */
[----:B------:R-:W-:Y:S06]  /*0040*/  BSSY.RECONVERGENT B0, `(.L_x_0) ;  /* 0x0000014000007945 */ /* 0x000fec0003800200 */
[----:B------:R-:W0:Y:S08]  /*0050*/  LDC R5, c[0x0][0x360] ;  /* 0x0000d800ff057b82 */ /* 0x000e300000000800 */
[----:B------:R-:W2:Y:S01]  /*0060*/  LDC.64 R2, c[0x0][0x380] ;  /* 0x0000e000ff027b82 */ /* 0x000ea20000000a00 */
[----:B0-----:R-:W-:-:S05]  /*0070*/  IMAD R5, R5, UR4, R0 ;  /* 0x0000000405057c24 */ /* 0x001fca000f8e0200 */
[C---:B-1----:R-:W-:Y:S01]  /*0080*/  ISETP.GE.AND P0, PT, R5.reuse, UR5, PT ;  /* 0x0000000505007c0c */ /* 0x042fe2000bf06270 */
[----:B------:R-:W0:Y:S01]  /*0090*/  LDCU.64 UR4, c[0x0][0x358] ;  /* 0x00006b00ff0477ac */ /* 0x000e220008000a00 */
[----:B--2---:R-:W-:-:S11]  /*00a0*/  IMAD.WIDE R2, R5, 0x4, R2 ;  /* 0x0000000405027825 */ /* 0x004fd600078e0202 */
[----:B------:R-:W-:Y:S05]  /*00b0*/  @P0 BRA `(.L_x_1) ;  /* 0x0000000000300947 */ /* 0x000fea0003800000 */
[----:B0-----:R-:W2:Y:S02]  /*00c0*/  LDG.E R0, desc[UR4][R2.64] ;  /* 0x0000000402007981 */ /* 0x001ea4000c1e1900 */
[----:B--2---:R-:W-:-:S04]  /*00d0*/  FMUL R0, R0, R0 ;  /* 0x0000000000007220 */ /* 0x004fc80000400000 */
[----:B------:R-:W-:-:S04]  /*00e0*/  FMUL R0, R0, R0 ;  /* 0x0000000000007220 */ /* 0x000fc80000400000 */
[----:B------:R-:W-:-:S04]  /*00f0*/  FMUL R0, R0, R0 ;  /* 0x0000000000007220 */ /* 0x000fc80000400000 */
[----:B------:R-:W-:-:S05]  /*0100*/  FMUL R5, R0, R0 ;  /* 0x0000000000057220 */ /* 0x000fca0000400000 */
[----:B------:R1:W-:Y:S04]  /*0110*/  STG.E desc[UR4][R2.64], R5 ;  /* 0x0000000502007986 */ /* 0x0003e8000c101904 */
[----:B------:R-:W2:Y:S02]  /*0120*/  LDG.E R0, desc[UR4][R2.64] ;  /* 0x0000000402007981 */ /* 0x000ea4000c1e1900 */
[----:B--2---:R-:W-:-:S04]  /*0130*/  FMUL R0, R0, R0 ;  /* 0x0000000000007220 */ /* 0x004fc80000400000 */
[----:B------:R-:W-:-:S04]  /*0140*/  FMUL R0, R0, R0 ;  /* 0x0000000000007220 */ /* 0x000fc80000400000 */
[----:B------:R-:W-:-:S04]  /*0150*/  FMUL R0, R0, R0 ;  /* 0x0000000000007220 */ /* 0x000fc80000400000 */
[----:B------:R-:W-:-:S05]  /*0160*/  FMUL R7, R0, R0 ;  /* 0x0000000000077220 */ /* 0x000fca0000400000 */
[----:B------:R1:W-:Y:S02]  /*0170*/  STG.E desc[UR4][R2.64], R7 ;  /* 0x0000000702007986 */ /* 0x0003e4000c101904 */
.L_x_1:
[----:B0-----:R-:W-:Y:S05]  /*0180*/  BSYNC.RECONVERGENT B0 ;  /* 0x0000000000007941 */ /* 0x001fea0003800200 */
.L_x_0:
[----:B------:R-:W-:Y:S04]  /*0190*/  BSSY.RECONVERGENT B0, `(.L_x_2) ;  /* 0x000009f000007945 */ /* 0x000fe80003800200 */
[----:B------:R-:W-:Y:S04]  /*01a0*/  BSSY.RELIABLE B1, `(.L_x_3) ;  /* 0x0000097000017945 */ /* 0x000fe80003800100 */
[----:B------:R-:W-:Y:S05]  /*01b0*/  @P0 BRA `(.L_x_4) ;  /* 0x0000000000340947 */ /* 0x000fea0003800000 */
[----:B------:R-:W2:Y:S02]  /*01c0*/  LDG.E R0, desc[UR4][R2.64] ;  /* 0x0000000402007981 */ /* 0x000ea4000c1e1900 */
[----:B--2---:R-:W-:-:S04]  /*01d0*/  FMUL R0, R0, R0 ;  /* 0x0000000000007220 */ /* 0x004fc80000400000 */
[----:B------:R-:W-:-:S04]  /*01e0*/  FMUL R0, R0, R0 ;  /* 0x0000000000007220 */ /* 0x000fc80000400000 */
[----:B------:R-:W-:-:S04]  /*01f0*/  FMUL R0, R0, R0 ;  /* 0x0000000000007220 */ /* 0x000fc80000400000 */
[----:B-1----:R-:W-:-:S05]  /*0200*/  FMUL R5, R0, R0 ;  /* 0x0000000000057220 */ /* 0x002fca0000400000 */
[----:B------:R0:W-:Y:S01]  /*0210*/  STG.E desc[UR4][R2.64], R5 ;  /* 0x0000000502007986 */ /* 0x0001e2000c101904 */
[----:B------:R-:W-:Y:S05]  /*0220*/  @P0 BRA `(.L_x_5) ;  /* 0x0000000000340947 */ /* 0x000fea0003800000 */
[----:B------:R-:W2:Y:S02]  /*0230*/  LDG.E R0, desc[UR4][R2.64] ;  /* 0x0000000402007981 */ /* 0x000ea4000c1e1900 */
[----:B--2---:R-:W-:-:S04]  /*0240*/  FMUL R0, R0, R0 ;  /* 0x0000000000007220 */ /* 0x004fc80000400000 */
[----:B------:R-:W-:-:S04]  /*0250*/  FMUL R0, R0, R0 ;  /* 0x0000000000007220 */ /* 0x000fc80000400000 */
[----:B------:R-:W-:-:S04]  /*0260*/  FMUL R0, R0, R0 ;  /* 0x0000000000007220 */ /* 0x000fc80000400000 */
[----:B0-----:R-:W-:-:S05]  /*0270*/  FMUL R5, R0, R0 ;  /* 0x0000000000057220 */ /* 0x001fca0000400000 */
[----:B------:R0:W-:Y:S02]  /*0280*/  STG.E desc[UR4][R2.64], R5 ;  /* 0x0000000502007986 */ /* 0x0001e4000c101904 */
.L_x_4:
[----:B------:R-:W-:Y:S05]  /*0290*/  @P0 BRA `(.L_x_6) ;  /* 0x0000000000340947 */ /* 0x000fea0003800000 */
[----:B------:R-:W2:Y:S02]  /*02a0*/  LDG.E R0, desc[UR4][R2.64] ;  /* 0x0000000402007981 */ /* 0x000ea4000c1e1900 */
[----:B--2---:R-:W-:-:S04]  /*02b0*/  FMUL R0, R0, R0 ;  /* 0x0000000000007220 */ /* 0x004fc80000400000 */
[----:B------:R-:W-:-:S04]  /*02c0*/  FMUL R0, R0, R0 ;  /* 0x0000000000007220 */ /* 0x000fc80000400000 */
[----:B------:R-:W-:-:S04]  /*02d0*/  FMUL R0, R0, R0 ;  /* 0x0000000000007220 */ /* 0x000fc80000400000 */
[----:B01----:R-:W-:-:S05]  /*02e0*/  FMUL R5, R0, R0 ;  /* 0x0000000000057220 */ /* 0x003fca0000400000 */
[----:B------:R1:W-:Y:S02]  /*02f0*/  STG.E desc[UR4][R2.64], R5 ;  /* 0x0000000502007986 */ /* 0x0003e4000c101904 */
.L_x_5:
[----:B------:R-:W-:Y:S05]  /*0300*/  @P0 BRA `(.L_x_7) ;  /* 0x0000000000340947 */ /* 0x000fea0003800000 */
[----:B------:R-:W2:Y:S02]  /*0310*/  LDG.E R0, desc[UR4][R2.64] ;  /* 0x0000000402007981 */ /* 0x000ea4000c1e1900 */
[----:B--2---:R-:W-:-:S04]  /*0320*/  FMUL R0, R0, R0 ;  /* 0x0000000000007220 */ /* 0x004fc80000400000 */
[----:B------:R-:W-:-:S04]  /*0330*/  FMUL R0, R0, R0 ;  /* 0x0000000000007220 */ /* 0x000fc80000400000 */
[----:B------:R-:W-:-:S04]  /*0340*/  FMUL R0, R0, R0 ;  /* 0x0000000000007220 */ /* 0x000fc80000400000 */
[----:B01----:R-:W-:-:S05]  /*0350*/  FMUL R5, R0, R0 ;  /* 0x0000000000057220 */ /* 0x003fca0000400000 */
[----:B------:R2:W-:Y:S02]  /*0360*/  STG.E desc[UR4][R2.64], R5 ;  /* 0x0000000502007986 */ /* 0x0005e4000c101904 */
.L_x_6:
[----:B------:R-:W-:Y:S05]  /*0370*/  @P0 BRA `(.L_x_8) ;  /* 0x0000000000340947 */ /* 0x000fea0003800000 */
[----:B------:R-:W3:Y:S02]  /*0380*/  LDG.E R0, desc[UR4][R2.64] ;  /* 0x0000000402007981 */ /* 0x000ee4000c1e1900 */
[----:B---3--:R-:W-:-:S04]  /*0390*/  FMUL R0, R0, R0 ;  /* 0x0000000000007220 */ /* 0x008fc80000400000 */
[----:B------:R-:W-:-:S04]  /*03a0*/  FMUL R0, R0, R0 ;  /* 0x0000000000007220 */ /* 0x000fc80000400000 */
[----:B------:R-:W-:-:S04]  /*03b0*/  FMUL R0, R0, R0 ;  /* 0x0000000000007220 */ /* 0x000fc80000400000 */
[----:B012---:R-:W-:-:S05]  /*03c0*/  FMUL R5, R0, R0 ;  /* 0x0000000000057220 */ /* 0x007fca0000400000 */
[----:B------:R2:W-:Y:S02]  /*03d0*/  STG.E desc[UR4][R2.64], R5 ;  /* 0x0000000502007986 */ /* 0x0005e4000c101904 */
.L_x_7:
[----:B------:R-:W-:Y:S05]  /*03e0*/  @P0 BRA `(.L_x_9) ;  /* 0x0000000000340947 */ /* 0x000fea0003800000 */
[----:B------:R-:W3:Y:S02]  /*03f0*/  LDG.E R0, desc[UR4][R2.64] ;  /* 0x0000000402007981 */ /* 0x000ee4000c1e1900 */
[----:B---3--:R-:W-:-:S04]  /*0400*/  FMUL R0, R0, R0 ;  /* 0x0000000000007220 */ /* 0x008fc80000400000 */
[----:B------:R-:W-:-:S04]  /*0410*/  FMUL R0, R0, R0 ;  /* 0x0000000000007220 */ /* 0x000fc80000400000 */
[----:B------:R-:W-:-:S04]  /*0420*/  FMUL R0, R0, R0 ;  /* 0x0000000000007220 */ /* 0x000fc80000400000 */
[----:B012---:R-:W-:-:S05]  /*0430*/  FMUL R5, R0, R0 ;  /* 0x0000000000057220 */ /* 0x007fca0000400000 */
[----:B------:R3:W-:Y:S02]  /*0440*/  STG.E desc[UR4][R2.64], R5 ;  /* 0x0000000502007986 */ /* 0x0007e4000c101904 */
.L_x_8:
[----:B------:R-:W-:Y:S05]  /*0450*/  @P0 BRA `(.L_x_10) ;  /* 0x0000000000340947 */ /* 0x000fea0003800000 */
[----:B------:R-:W4:Y:S02]  /*0460*/  LDG.E R0, desc[UR4][R2.64] ;  /* 0x0000000402007981 */ /* 0x000f24000c1e1900 */
[----:B----4-:R-:W-:-:S04]  /*0470*/  FMUL R0, R0, R0 ;  /* 0x0000000000007220 */ /* 0x010fc80000400000 */
[----:B------:R-:W-:-:S04]  /*0480*/  FMUL R0, R0, R0 ;  /* 0x0000000000007220 */ /* 0x000fc80000400000 */
[----:B------:R-:W-:-:S04]  /*0490*/  FMUL R0, R0, R0 ;  /* 0x0000000000007220 */ /* 0x000fc80000400000 */
[----:B0123--:R-:W-:-:S05]  /*04a0*/  FMUL R5, R0, R0 ;  /* 0x0000000000057220 */ /* 0x00ffca0000400000 */
[----:B------:R3:W-:Y:S02]  /*04b0*/  STG.E desc[UR4][R2.64], R5 ;  /* 0x0000000502007986 */ /* 0x0007e4000c101904 */
.L_x_9:
[----:B------:R-:W-:Y:S05]  /*04c0*/  @P0 BRA `(.L_x_11) ;  /* 0x0000000000340947 */ /* 0x000fea0003800000 */
[----:B------:R-:W4:Y:S02]  /*04d0*/  LDG.E R0, desc[UR4][R2.64] ;  /* 0x0000000402007981 */ /* 0x000f24000c1e1900 */
[----:B----4-:R-:W-:-:S04]  /*04e0*/  FMUL R0, R0, R0 ;  /* 0x0000000000007220 */ /* 0x010fc80000400000 */
[----:B------:R-:W-:-:S04]  /*04f0*/  FMUL R0, R0, R0 ;  /* 0x0000000000007220 */ /* 0x000fc80000400000 */
[----:B------:R-:W-:-:S04]  /*0500*/  FMUL R0, R0, R0 ;  /* 0x0000000000007220 */ /* 0x000fc80000400000 */
[----:B0123--:R-:W-:-:S05]  /*0510*/  FMUL R5, R0, R0 ;  /* 0x0000000000057220 */ /* 0x00ffca0000400000 */
[----:B------:R4:W-:Y:S02]  /*0520*/  STG.E desc[UR4][R2.64], R5 ;  /* 0x0000000502007986 */ /* 0x0009e4000c101904 */
.L_x_10:
[----:B------:R-:W-:Y:S05]  /*0530*/  @P0 BRA `(.L_x_12) ;  /* 0x0000000000340947 */ /* 0x000fea0003800000 */
[----:B------:R-:W5:Y:S02]  /*0540*/  LDG.E R0, desc[UR4][R2.64] ;  /* 0x0000000402007981 */ /* 0x000f64000c1e1900 */
[----:B-----5:R-:W-:-:S04]  /*0550*/  FMUL R0, R0, R0 ;  /* 0x0000000000007220 */ /* 0x020fc80000400000 */
[----:B------:R-:W-:-:S04]  /*0560*/  FMUL R0, R0, R0 ;  /* 0x0000000000007220 */ /* 0x000fc80000400000 */
[----:B------:R-:W-:-:S04]  /*0570*/  FMUL R0, R0, R0 ;  /* 0x0000000000007220 */ /* 0x000fc80000400000 */
[----:B01234-:R-:W-:-:S05]  /*0580*/  FMUL R5, R0, R0 ;  /* 0x0000000000057220 */ /* 0x01ffca0000400000 */
[----:B------:R4:W-:Y:S02]  /*0590*/  STG.E desc[UR4][R2.64], R5 ;  /* 0x0000000502007986 */ /* 0x0009e4000c101904 */
.L_x_11:
[----:B------:R-:W-:Y:S05]  /*05a0*/  @P0 BRA `(.L_x_13) ;  /* 0x0000000000340947 */ /* 0x000fea0003800000 */
[----:B------:R-:W5:Y:S02]  /*05b0*/  LDG.E R0, desc[UR4][R2.64] ;  /* 0x0000000402007981 */ /* 0x000f64000c1e1900 */
[----:B-----5:R-:W-:-:S04]  /*05c0*/  FMUL R0, R0, R0 ;  /* 0x0000000000007220 */ /* 0x020fc80000400000 */
[----:B------:R-:W-:-:S04]  /*05d0*/  FMUL R0, R0, R0 ;  /* 0x0000000000007220 */ /* 0x000fc80000400000 */
[----:B------:R-:W-:-:S04]  /*05e0*/  FMUL R0, R0, R0 ;  /* 0x0000000000007220 */ /* 0x000fc80000400000 */
[----:B01234-:R-:W-:-:S05]  /*05f0*/  FMUL R5, R0, R0 ;  /* 0x0000000000057220 */ /* 0x01ffca0000400000 */
[----:B------:R0:W-:Y:S02]  /*0600*/  STG.E desc[UR4][R2.64], R5 ;  /* 0x0000000502007986 */ /* 0x0001e4000c101904 */
.L_x_12:
[----:B------:R-:W-:Y:S05]  /*0610*/  @P0 BRA `(.L_x_14) ;  /* 0x0000000000340947 */ /* 0x000fea0003800000 */
[----:B------:R-:W5:Y:S02]  /*0620*/  LDG.E R0, desc[UR4][R2.64] ;  /* 0x0000000402007981 */ /* 0x000f64000c1e1900 */
[----:B-----5:R-:W-:-:S04]  /*0630*/  FMUL R0, R0, R0 ;  /* 0x0000000000007220 */ /* 0x020fc80000400000 */
[----:B------:R-:W-:-:S04]  /*0640*/  FMUL R0, R0, R0 ;  /* 0x0000000000007220 */ /* 0x000fc80000400000 */
[----:B------:R-:W-:-:S04]  /*0650*/  FMUL R0, R0, R0 ;  /* 0x0000000000007220 */ /* 0x000fc80000400000 */
[----:B01234-:R-:W-:-:S05]  /*0660*/  FMUL R5, R0, R0 ;  /* 0x0000000000057220 */ /* 0x01ffca0000400000 */
[----:B------:R0:W-:Y:S02]  /*0670*/  STG.E desc[UR4][R2.64], R5 ;  /* 0x0000000502007986 */ /* 0x0001e4000c101904 */
.L_x_13:
[----:B------:R-:W-:Y:S05]  /*0680*/  @P0 BRA `(.L_x_15) ;  /* 0x0000000000340947 */ /* 0x000fea0003800000 */
[----:B------:R-:W5:Y:S02]  /*0690*/  LDG.E R0, desc[UR4][R2.64] ;  /* 0x0000000402007981 */ /* 0x000f64000c1e1900 */
[----:B-----5:R-:W-:-:S04]  /*06a0*/  FMUL R0, R0, R0 ;  /* 0x0000000000007220 */ /* 0x020fc80000400000 */
[----:B------:R-:W-:-:S04]  /*06b0*/  FMUL R0, R0, R0 ;  /* 0x0000000000007220 */ /* 0x000fc80000400000 */
[----:B------:R-:W-:-:S04]  /*06c0*/  FMUL R0, R0, R0 ;  /* 0x0000000000007220 */ /* 0x000fc80000400000 */
[----:B01234-:R-:W-:-:S05]  /*06d0*/  FMUL R5, R0, R0 ;  /* 0x0000000000057220 */ /* 0x01ffca0000400000 */
[----:B------:R0:W-:Y:S02]  /*06e0*/  STG.E desc[UR4][R2.64], R5 ;  /* 0x0000000502007986 */ /* 0x0001e4000c101904 */
.L_x_14:
[----:B------:R-:W-:Y:S05]  /*06f0*/  @P0 BRA `(.L_x_16) ;  /* 0x0000000000340947 */ /* 0x000fea0003800000 */
[----:B------:R-:W5:Y:S02]  /*0700*/  LDG.E R0, desc[UR4][R2.64] ;  /* 0x0000000402007981 */ /* 0x000f64000c1e1900 */
[----:B-----5:R-:W-:-:S04]  /*0710*/  FMUL R0, R0, R0 ;  /* 0x0000000000007220 */ /* 0x020fc80000400000 */
[----:B------:R-:W-:-:S04]  /*0720*/  FMUL R0, R0, R0 ;  /* 0x0000000000007220 */ /* 0x000fc80000400000 */
[----:B------:R-:W-:-:S04]  /*0730*/  FMUL R0, R0, R0 ;  /* 0x0000000000007220 */ /* 0x000fc80000400000 */
[----:B01234-:R-:W-:-:S05]  /*0740*/  FMUL R5, R0, R0 ;  /* 0x0000000000057220 */ /* 0x01ffca0000400000 */
[----:B------:R0:W-:Y:S02]  /*0750*/  STG.E desc[UR4][R2.64], R5 ;  /* 0x0000000502007986 */ /* 0x0001e4000c101904 */
.L_x_15:
[----:B------:R-:W-:Y:S05]  /*0760*/  @P0 BRA `(.L_x_17) ;  /* 0x0000000000340947 */ /* 0x000fea0003800000 */
[----:B------:R-:W5:Y:S02]  /*0770*/  LDG.E R0, desc[UR4][R2.64] ;  /* 0x0000000402007981 */ /* 0x000f64000c1e1900 */
[----:B-----5:R-:W-:-:S04]  /*0780*/  FMUL R0, R0, R0 ;  /* 0x0000000000007220 */ /* 0x020fc80000400000 */
[----:B------:R-:W-:-:S04]  /*0790*/  FMUL R0, R0, R0 ;  /* 0x0000000000007220 */ /* 0x000fc80000400000 */
[----:B------:R-:W-:-:S04]  /*07a0*/  FMUL R0, R0, R0 ;  /* 0x0000000000007220 */ /* 0x000fc80000400000 */
[----:B01234-:R-:W-:-:S05]  /*07b0*/  FMUL R5, R0, R0 ;  /* 0x0000000000057220 */ /* 0x01ffca0000400000 */
[----:B------:R0:W-:Y:S02]  /*07c0*/  STG.E desc[UR4][R2.64], R5 ;  /* 0x0000000502007986 */ /* 0x0001e4000c101904 */
.L_x_16:
[----:B------:R-:W-:Y:S05]  /*07d0*/  @P0 BRA `(.L_x_18) ;  /* 0x0000000000340947 */ /* 0x000fea0003800000 */
[----:B------:R-:W5:Y:S02]  /*07e0*/  LDG.E R0, desc[UR4][R2.64] ;  /* 0x0000000402007981 */ /* 0x000f64000c1e1900 */
[----:B-----5:R-:W-:-:S04]  /*07f0*/  FMUL R0, R0, R0 ;  /* 0x0000000000007220 */ /* 0x020fc80000400000 */
[----:B------:R-:W-:-:S04]  /*0800*/  FMUL R0, R0, R0 ;  /* 0x0000000000007220 */ /* 0x000fc80000400000 */
[----:B------:R-:W-:-:S04]  /*0810*/  FMUL R0, R0, R0 ;  /* 0x0000000000007220 */ /* 0x000fc80000400000 */
[----:B01234-:R-:W-:-:S05]  /*0820*/  FMUL R5, R0, R0 ;  /* 0x0000000000057220 */ /* 0x01ffca0000400000 */
[----:B------:R0:W-:Y:S02]  /*0830*/  STG.E desc[UR4][R2.64], R5 ;  /* 0x0000000502007986 */ /* 0x0001e4000c101904 */
.L_x_17:
[----:B------:R-:W-:Y:S05]  /*0840*/  @P0 BRA `(.L_x_19) ;  /* 0x0000000000340947 */ /* 0x000fea0003800000 */
[----:B------:R-:W5:Y:S02]  /*0850*/  LDG.E R0, desc[UR4][R2.64] ;  /* 0x0000000402007981 */ /* 0x000f64000c1e1900 */
[----:B-----5:R-:W-:-:S04]  /*0860*/  FMUL R0, R0, R0 ;  /* 0x0000000000007220 */ /* 0x020fc80000400000 */
[----:B------:R-:W-:-:S04]  /*0870*/  FMUL R0, R0, R0 ;  /* 0x0000000000007220 */ /* 0x000fc80000400000 */
[----:B------:R-:W-:-:S04]  /*0880*/  FMUL R0, R0, R0 ;  /* 0x0000000000007220 */ /* 0x000fc80000400000 */
[----:B01234-:R-:W-:-:S05]  /*0890*/  FMUL R5, R0, R0 ;  /* 0x0000000000057220 */ /* 0x01ffca0000400000 */
[----:B------:R0:W-:Y:S02]  /*08a0*/  STG.E desc[UR4][R2.64], R5 ;  /* 0x0000000502007986 */ /* 0x0001e4000c101904 */
.L_x_18:
[----:B------:R-:W-:Y:S05]  /*08b0*/  @P0 BRA `(.L_x_20) ;  /* 0x0000000000340947 */ /* 0x000fea0003800000 */
[----:B------:R-:W5:Y:S02]  /*08c0*/  LDG.E R0, desc[UR4][R2.64] ;  /* 0x0000000402007981 */ /* 0x000f64000c1e1900 */
[----:B-----5:R-:W-:-:S04]  /*08d0*/  FMUL R0, R0, R0 ;  /* 0x0000000000007220 */ /* 0x020fc80000400000 */
[----:B------:R-:W-:-:S04]  /*08e0*/  FMUL R0, R0, R0 ;  /* 0x0000000000007220 */ /* 0x000fc80000400000 */
[----:B------:R-:W-:-:S04]  /*08f0*/  FMUL R0, R0, R0 ;  /* 0x0000000000007220 */ /* 0x000fc80000400000 */
[----:B01234-:R-:W-:-:S05]  /*0900*/  FMUL R5, R0, R0 ;  /* 0x0000000000057220 */ /* 0x01ffca0000400000 */
[----:B------:R0:W-:Y:S02]  /*0910*/  STG.E desc[UR4][R2.64], R5 ;  /* 0x0000000502007986 */ /* 0x0001e4000c101904 */
.L_x_19:
[----:B------:R-:W-:Y:S05]  /*0920*/  @P0 BRA `(.L_x_21) ;  /* 0x0000000000340947 */ /* 0x000fea0003800000 */
[----:B------:R-:W5:Y:S02]  /*0930*/  LDG.E R0, desc[UR4][R2.64] ;  /* 0x0000000402007981 */ /* 0x000f64000c1e1900 */
[----:B-----5:R-:W-:-:S04]  /*0940*/  FMUL R0, R0, R0 ;  /* 0x0000000000007220 */ /* 0x020fc80000400000 */
[----:B------:R-:W-:-:S04]  /*0950*/  FMUL R0, R0, R0 ;  /* 0x0000000000007220 */ /* 0x000fc80000400000 */
[----:B------:R-:W-:-:S04]  /*0960*/  FMUL R0, R0, R0 ;  /* 0x0000000000007220 */ /* 0x000fc80000400000 */
[----:B01234-:R-:W-:-:S05]  /*0970*/  FMUL R5, R0, R0 ;  /* 0x0000000000057220 */ /* 0x01ffca0000400000 */
[----:B------:R0:W-:Y:S02]  /*0980*/  STG.E desc[UR4][R2.64], R5 ;  /* 0x0000000502007986 */ /* 0x0001e4000c101904 */
.L_x_20:
[----:B------:R-:W-:Y:S05]  /*0990*/  @P0 BRA `(.L_x_22) ;  /* 0x0000000000340947 */ /* 0x000fea0003800000 */
[----:B------:R-:W5:Y:S02]  /*09a0*/  LDG.E R0, desc[UR4][R2.64] ;  /* 0x0000000402007981 */ /* 0x000f64000c1e1900 */
[----:B-----5:R-:W-:-:S04]  /*09b0*/  FMUL R0, R0, R0 ;  /* 0x0000000000007220 */ /* 0x020fc80000400000 */
[----:B------:R-:W-:-:S04]  /*09c0*/  FMUL R0, R0, R0 ;  /* 0x0000000000007220 */ /* 0x000fc80000400000 */
[----:B------:R-:W-:-:S04]  /*09d0*/  FMUL R0, R0, R0 ;  /* 0x0000000000007220 */ /* 0x000fc80000400000 */
[----:B01234-:R-:W-:-:S05]  /*09e0*/  FMUL R5, R0, R0 ;  /* 0x0000000000057220 */ /* 0x01ffca0000400000 */
[----:B------:R0:W-:Y:S02]  /*09f0*/  STG.E desc[UR4][R2.64], R5 ;  /* 0x0000000502007986 */ /* 0x0001e4000c101904 */
.L_x_21:
[----:B------:R-:W-:Y:S05]  /*0a00*/  @P0 BRA `(.L_x_23) ;  /* 0x0000000000380947 */ /* 0x000fea0003800000 */
[----:B------:R-:W5:Y:S02]  /*0a10*/  LDG.E R0, desc[UR4][R2.64] ;  /* 0x0000000402007981 */ /* 0x000f64000c1e1900 */
[----:B-----5:R-:W-:-:S04]  /*0a20*/  FMUL R0, R0, R0 ;  /* 0x0000000000007220 */ /* 0x020fc80000400000 */
[----:B------:R-:W-:-:S04]  /*0a30*/  FMUL R0, R0, R0 ;  /* 0x0000000000007220 */ /* 0x000fc80000400000 */
[----:B------:R-:W-:-:S04]  /*0a40*/  FMUL R0, R0, R0 ;  /* 0x0000000000007220 */ /* 0x000fc80000400000 */
[----:B01234-:R-:W-:-:S05]  /*0a50*/  FMUL R5, R0, R0 ;  /* 0x0000000000057220 */ /* 0x01ffca0000400000 */
[----:B------:R0:W-:Y:S02]  /*0a60*/  STG.E desc[UR4][R2.64], R5 ;  /* 0x0000000502007986 */ /* 0x0001e4000c101904 */
.L_x_22:
[----:B------:R-:W-:Y:S05]  /*0a70*/  @P0 BREAK.RELIABLE B1 ;  /* 0x0000000000010942 */ /* 0x000fea0003800100 */
[----:B------:R-:W-:Y:S05]  /*0a80*/  @P0 BRA `(.L_x_24) ;  /* 0x00000000003c0947 */ /* 0x000fea0003800000 */
[----:B------:R-:W5:Y:S02]  /*0a90*/  LDG.E R0, desc[UR4][R2.64] ;  /* 0x0000000402007981 */ /* 0x000f64000c1e1900 */
[----:B-----5:R-:W-:-:S04]  /*0aa0*/  FMUL R0, R0, R0 ;  /* 0x0000000000007220 */ /* 0x020fc80000400000 */
[----:B------:R-:W-:-:S04]  /*0ab0*/  FMUL R0, R0, R0 ;  /* 0x0000000000007220 */ /* 0x000fc80000400000 */
[----:B------:R-:W-:-:S04]  /*0ac0*/  FMUL R0, R0, R0 ;  /* 0x0000000000007220 */ /* 0x000fc80000400000 */
[----:B01234-:R-:W-:-:S05]  /*0ad0*/  FMUL R5, R0, R0 ;  /* 0x0000000000057220 */ /* 0x01ffca0000400000 */
[----:B------:R0:W-:Y:S02]  /*0ae0*/  STG.E desc[UR4][R2.64], R5 ;  /* 0x0000000502007986 */ /* 0x0001e4000c101904 */
.L_x_23:
[----:B------:R-:W-:Y:S05]  /*0af0*/  @P0 BREAK.RELIABLE B1 ;  /* 0x0000000000010942 */ /* 0x000fea0003800100 */
[----:B------:R-:W-:Y:S05]  /*0b00*/  @P0 BRA `(.L_x_24) ;  /* 0x00000000001c0947 */ /* 0x000fea0003800000 */
[----:B------:R-:W-:Y:S05]  /*0b10*/  BSYNC.RELIABLE B1 ;  /* 0x0000000000017941 */ /* 0x000fea0003800100 */
.L_x_3:
[----:B------:R-:W5:Y:S02]  /*0b20*/  LDG.E R0, desc[UR4][R2.64] ;  /* 0x0000000402007981 */ /* 0x000f64000c1e1900 */
[----:B-----5:R-:W-:-:S04]  /*0b30*/  FMUL R0, R0, R0 ;  /* 0x0000000000007220 */ /* 0x020fc80000400000 */
[----:B------:R-:W-:-:S04]  /*0b40*/  FMUL R0, R0, R0 ;  /* 0x0000000000007220 */ /* 0x000fc80000400000 */
[----:B------:R-:W-:-:S04]  /*0b50*/  FMUL R0, R0, R0 ;  /* 0x0000000000007220 */ /* 0x000fc80000400000 */
[----:B01234-:R-:W-:-:S05]  /*0b60*/  FMUL R5, R0, R0 ;  /* 0x0000000000057220 */ /* 0x01ffca0000400000 */
[----:B------:R0:W-:Y:S02]  /*0b70*/  STG.E desc[UR4][R2.64], R5 ;  /* 0x0000000502007986 */ /* 0x0001e4000c101904 */
.L_x_24:
[----:B------:R-:W-:Y:S05]  /*0b80*/  BSYNC.RECONVERGENT B0 ;  /* 0x0000000000007941 */ /* 0x000fea0003800200 */
.L_x_2:
[----:B------:R-:W-:Y:S05]  /*0b90*/  WARPSYNC.ALL ;  /* 0x0000000000007948 */ /* 0x000fea0003800000 */
[----:B------:R-:W-:Y:S05]  /*0ba0*/  @P0 EXIT ;  /* 0x000000000000094d */ /* 0x000fea0003800000 */
[----:B------:R-:W5:Y:S02]  /*0bb0*/  LDG.E R0, desc[UR4][R2.64] ;  /* 0x0000000402007981 */ /* 0x000f64000c1e1900 */
[----:B-----5:R-:W-:-:S04]  /*0bc0*/  FMUL R0, R0, R0 ;  /* 0x0000000000007220 */ /* 0x020fc80000400000 */
[----:B------:R-:W-:-:S04]  /*0bd0*/  FMUL R0, R0, R0 ;  /* 0x0000000000007220 */ /* 0x000fc80000400000 */
[----:B------:R-:W-:-:S04]  /*0be0*/  FMUL R0, R0, R0 ;  /* 0x0000000000007220 */ /* 0x000fc80000400000 */
[----:B01234-:R-:W-:-:S05]  /*0bf0*/  FMUL R5, R0, R0 ;  /* 0x0000000000057220 */ /* 0x01ffca0000400000 */
[----:B------:R-:W-:Y:S01]  /*0c00*/  STG.E desc[UR4][R2.64], R5 ;  /* 0x0000000502007986 */ /* 0x000fe2000c101904 */
[----:B------:R-:W-:Y:S05]  /*0c10*/  EXIT ;  /* 0x000000000000794d */ /* 0x000fea0003800000 */
.L_x_25:
[----:B------:R-:W-:-:S00]  /*0c20*/  BRA `(.L_x_25) ;  /* 0xfffffffc00fc7947 */ /* 0x000fc0000383ffff */
[----:B------:R-:W-:-:S00]  /*0c30*/  NOP ;  /* 0x0000000000007918 */ /* 0x000fc00000000000 */
        /* <DEDUP_REMOVED lines=12> */
.L_x_30:


//--------------------- .text.foo                 --------------------------
	.section	.text.foo,"ax",@progbits
	.align	128
        .global         foo
        .type           foo,@function
        .size           foo,(.L_x_31 - foo)
        .other          foo,@"STO_CUDA_ENTRY STV_DEFAULT"
foo:
.text.foo:
[----:B------:R-:W-:Y:S01]  /*0000*/  LDC R1, c[0x0][0x37c] ;  /* 0x0000df00ff017b82 */ /* 0x000fe20000000800 */
[----:B------:R-:W0:Y:S07]  /*0010*/  S2R R0, SR_TID.X ;  /* 0x0000000000007919 */ /* 0x000e2e0000002100 */
[----:B------:R-:W0:Y:S01]  /*0020*/  S2UR UR4, SR_CTAID.X ;  /* 0x00000000000479c3 */ /* 0x000e220000002500 */
[----:B------:R-:W1:Y:S01]  /*0030*/  LDCU UR5, c[0x0][0x388] ;  /* 0x00007100ff0577ac */ /* 0x000e620008000800 */
[----:B------:R-:W2:Y:S06]  /*0040*/  LDCU.64 UR6, c[0x0][0x358] ;  /* 0x00006b00ff0677ac */ /* 0x000eac0008000a00 */
[----:B------:R-:W0:Y:S08]  /*0050*/  LDC R5, c[0x0][0x360] ;  /* 0x0000d800ff057b82 */ /* 0x000e300000000800 */
[----:B------:R-:W3:Y:S01]  /*0060*/  LDC.64 R2, c[0x0][0x380] ;  /* 0x0000e000ff027b82 */ /* 0x000ee20000000a00 */
[----:B0-----:R-:W-:Y:S01]  /*0070*/  IMAD R5, R5, UR4, R0 ;  /* 0x0000000405057c24 */ /* 0x001fe2000f8e0200 */
[----:B------:R-:W-:-:S04]  /*0080*/  UMOV UR4, URZ ;  /* 0x000000ff00047c82 */ /* 0x000fc80008000000 */
[C---:B-1----:R-:W-:Y:S01]  /*0090*/  ISETP.GE.AND P0, PT, R5.reuse, UR5, PT ;  /* 0x0000000505007c0c */ /* 0x042fe2000bf06270 */
[----:B--23--:R-:W-:-:S12]  /*00a0*/  IMAD.WIDE R2, R5, 0x4, R2 ;  /* 0x0000000405027825 */ /* 0x00cfd800078e0202 */
.L_x_28:
[----:B------:R-:W-:Y:S01]  /*00b0*/  UIADD3 UR4, UPT, UPT, UR4, 0x10, URZ ;  /* 0x0000001004047890 */ /* 0x000fe2000fffe0ff */
[----:B------:R-:W-:Y:S03]  /*00c0*/  BSSY.RECONVERGENT B0, `(.L_x_26) ;  /* 0x0000015000007945 */ /* 0x000fe60003800200 */
[----:B------:R-:W-:Y:S01]  /*00d0*/  UISETP.NE.AND UP0, UPT, UR4, 0x2710, UPT ;  /* 0x000027100400788c */ /* 0x000fe2000bf05270 */
[----:B0-----:R-:W-:Y:S10]  /*00e0*/  @P0 BRA `(.L_x_27) ;  /* 0x0000000000480947 */ /* 0x001ff40003800000 */
[----:B------:R-:W2:Y:S02]  /*00f0*/  LDG.E R0, desc[UR6][R2.64] ;  /* 0x0000000602007981 */ /* 0x000ea4000c1e1900 */
[----:B--2---:R-:W-:-:S04]  /*0100*/  FMUL R0, R0, R0 ;  /* 0x0000000000007220 */ /* 0x004fc80000400000 */
[----:B------:R-:W-:-:S04]  /*0110*/  FMUL R0, R0, R0 ;  /* 0x0000000000007220 */ /* 0x000fc80000400000 */
        /* <DEDUP_REMOVED lines=13> */
[----:B------:R-:W-:-:S05]  /*01f0*/  FMUL R5, R0, R0 ;  /* 0x0000000000057220 */ /* 0x000fca0000400000 */
[----:B------:R0:W-:Y:S02]  /*0200*/  STG.E desc[UR6][R2.64], R5 ;  /* 0x0000000502007986 */ /* 0x0001e4000c101906 */
.L_x_27:
[----:B------:R-:W-:Y:S05]  /*0210*/  BSYNC.RECONVERGENT B0 ;  /* 0x0000000000007941 */ /* 0x000fea0003800200 */
.L_x_26:
[----:B------:R-:W-:Y:S05]  /*0220*/  BRA.U UP0, `(.L_x_28) ;  /* 0xfffffffd00a07547 */ /* 0x000fea000b83ffff */
[----:B------:R-:W-:Y:S05]  /*0230*/  EXIT ;  /* 0x000000000000794d */ /* 0x000fea0003800000 */
.L_x_29:
        /* <DEDUP_REMOVED lines=12> */
.L_x_31:


//--------------------- .nv.shared.reserved.0     --------------------------
	.section	.nv.shared.reserved.0,"aw",@nobits
	.weak		__nv_reservedSMEM_offset_0_alias
	.size		__nv_reservedSMEM_offset_0_alias, 0, 64
	.other		__nv_reservedSMEM_offset_0_alias,@"STO_CUDA_RESERVED_SHARED STV_DEFAULT"
__nv_reservedSMEM_offset_0_alias:
	.zero		0
	.zero		64


//--------------------- .nv.constant0.bar         --------------------------
	.section	.nv.constant0.bar,"a",@progbits
	.sectionflags	@""
	.align	4
.nv.constant0.bar:
	.zero		908


//--------------------- .nv.constant0.foo         --------------------------
	.section	.nv.constant0.foo,"a",@progbits
	.sectionflags	@""
	.align	4
.nv.constant0.foo:
	.zero		908


//--------------------- SYMBOLS --------------------------

	.type		.nv.reservedSmem.offset0,@object
	.size		.nv.reservedSmem.offset0,0x4
